//
// Generated by NVIDIA NVVM Compiler
//
// Compiler Build ID: CL-36424714
// Cuda compilation tools, release 13.0, V13.0.88
// Based on NVVM 20.0.0
//

.version 9.0
.target sm_100
.address_size 64


.entry _Z23sparse_fwd_naive_kernelmmPKfPKiPf(
	.param .u64 _Z23sparse_fwd_naive_kernelmmPKfPKiPf_param_0,
	.param .u64 _Z23sparse_fwd_naive_kernelmmPKfPKiPf_param_1,
	.param .u64 .ptr .align 1 _Z23sparse_fwd_naive_kernelmmPKfPKiPf_param_2,
	.param .u64 .ptr .align 1 _Z23sparse_fwd_naive_kernelmmPKfPKiPf_param_3,
	.param .u64 .ptr .align 1 _Z23sparse_fwd_naive_kernelmmPKfPKiPf_param_4
)
{
	.reg .pred 	%p<26>;
	.reg .b32 	%r<21>;
	.reg .b32 	%f<81>;
	.reg .b64 	%rd<128>;

	ld.param.u64 	%rd19, [_Z23sparse_fwd_naive_kernelmmPKfPKiPf_param_0];
	ld.param.u64 	%rd20, [_Z23sparse_fwd_naive_kernelmmPKfPKiPf_param_1];
	ld.param.u64 	%rd22, [_Z23sparse_fwd_naive_kernelmmPKfPKiPf_param_2];
	ld.param.u64 	%rd23, [_Z23sparse_fwd_naive_kernelmmPKfPKiPf_param_3];
	ld.param.u64 	%rd21, [_Z23sparse_fwd_naive_kernelmmPKfPKiPf_param_4];
	cvta.to.global.u64 	%rd1, %rd22;
	cvta.to.global.u64 	%rd2, %rd23;
	mov.u32 	%r16, %tid.x;
	mov.u32 	%r17, %ntid.x;
	mov.u32 	%r18, %ctaid.x;
	mad.lo.s32 	%r19, %r17, %r18, %r16;
	mov.u32 	%r20, %ctaid.y;
	cvt.u64.u32 	%rd3, %r20;
	mul.lo.s64 	%rd4, %rd20, %rd3;
	cvt.s64.s32 	%rd5, %r19;
	setp.le.u64 	%p1, %rd19, %rd5;
	@%p1 bra 	$L__BB0_43;
	setp.eq.s64 	%p2, %rd20, 0;
	mov.f32 	%f60, 0f00000000;
	@%p2 bra 	$L__BB0_42;
	and.b64  	%rd6, %rd20, 7;
	setp.lt.u64 	%p3, %rd20, 8;
	mov.f32 	%f60, 0f00000000;
	mov.b64 	%rd126, 0;
	@%p3 bra 	$L__BB0_21;
	and.b64  	%rd126, %rd20, -8;
	shl.b64 	%rd25, %rd4, 2;
	add.s64 	%rd26, %rd25, %rd2;
	add.s64 	%rd123, %rd26, 16;
	mov.f32 	%f60, 0f00000000;
	mov.u64 	%rd124, %rd126;
$L__BB0_4:
	.pragma "nounroll";
	ld.global.u32 	%r1, [%rd123+-16];
	setp.eq.s32 	%p4, %r1, -1;
	@%p4 bra 	$L__BB0_6;
	cvt.s64.s32 	%rd27, %r1;
	mad.lo.s64 	%rd28, %rd19, %rd27, %rd5;
	shl.b64 	%rd29, %rd28, 2;
	add.s64 	%rd30, %rd1, %rd29;
	ld.global.f32 	%f42, [%rd30];
	add.f32 	%f60, %f60, %f42;
$L__BB0_6:
	ld.global.u32 	%r2, [%rd123+-12];
	setp.eq.s32 	%p5, %r2, -1;
	@%p5 bra 	$L__BB0_8;
	cvt.s64.s32 	%rd31, %r2;
	mad.lo.s64 	%rd32, %rd19, %rd31, %rd5;
	shl.b64 	%rd33, %rd32, 2;
	add.s64 	%rd34, %rd1, %rd33;
	ld.global.f32 	%f43, [%rd34];
	add.f32 	%f60, %f60, %f43;
$L__BB0_8:
	ld.global.u32 	%r3, [%rd123+-8];
	setp.eq.s32 	%p6, %r3, -1;
	@%p6 bra 	$L__BB0_10;
	cvt.s64.s32 	%rd35, %r3;
	mad.lo.s64 	%rd36, %rd19, %rd35, %rd5;
	shl.b64 	%rd37, %rd36, 2;
	add.s64 	%rd38, %rd1, %rd37;
	ld.global.f32 	%f44, [%rd38];
	add.f32 	%f60, %f60, %f44;
$L__BB0_10:
	ld.global.u32 	%r4, [%rd123+-4];
	setp.eq.s32 	%p7, %r4, -1;
	@%p7 bra 	$L__BB0_12;
	cvt.s64.s32 	%rd39, %r4;
	mad.lo.s64 	%rd40, %rd19, %rd39, %rd5;
	shl.b64 	%rd41, %rd40, 2;
	add.s64 	%rd42, %rd1, %rd41;
	ld.global.f32 	%f45, [%rd42];
	add.f32 	%f60, %f60, %f45;
$L__BB0_12:
	ld.global.u32 	%r5, [%rd123];
	setp.eq.s32 	%p8, %r5, -1;
	@%p8 bra 	$L__BB0_14;
	cvt.s64.s32 	%rd43, %r5;
	mad.lo.s64 	%rd44, %rd19, %rd43, %rd5;
	shl.b64 	%rd45, %rd44, 2;
	add.s64 	%rd46, %rd1, %rd45;
	ld.global.f32 	%f46, [%rd46];
	add.f32 	%f60, %f60, %f46;
$L__BB0_14:
	ld.global.u32 	%r6, [%rd123+4];
	setp.eq.s32 	%p9, %r6, -1;
	@%p9 bra 	$L__BB0_16;
	cvt.s64.s32 	%rd47, %r6;
	mad.lo.s64 	%rd48, %rd19, %rd47, %rd5;
	shl.b64 	%rd49, %rd48, 2;
	add.s64 	%rd50, %rd1, %rd49;
	ld.global.f32 	%f47, [%rd50];
	add.f32 	%f60, %f60, %f47;
$L__BB0_16:
	ld.global.u32 	%r7, [%rd123+8];
	setp.eq.s32 	%p10, %r7, -1;
	@%p10 bra 	$L__BB0_18;
	cvt.s64.s32 	%rd51, %r7;
	mad.lo.s64 	%rd52, %rd19, %rd51, %rd5;
	shl.b64 	%rd53, %rd52, 2;
	add.s64 	%rd54, %rd1, %rd53;
	ld.global.f32 	%f48, [%rd54];
	add.f32 	%f60, %f60, %f48;
$L__BB0_18:
	ld.global.u32 	%r8, [%rd123+12];
	setp.eq.s32 	%p11, %r8, -1;
	@%p11 bra 	$L__BB0_20;
	cvt.s64.s32 	%rd55, %r8;
	mad.lo.s64 	%rd56, %rd19, %rd55, %rd5;
	shl.b64 	%rd57, %rd56, 2;
	add.s64 	%rd58, %rd1, %rd57;
	ld.global.f32 	%f49, [%rd58];
	add.f32 	%f60, %f60, %f49;
$L__BB0_20:
	add.s64 	%rd124, %rd124, -8;
	add.s64 	%rd123, %rd123, 32;
	setp.ne.s64 	%p12, %rd124, 0;
	@%p12 bra 	$L__BB0_4;
$L__BB0_21:
	setp.eq.s64 	%p13, %rd6, 0;
	@%p13 bra 	$L__BB0_42;
	and.b64  	%rd14, %rd20, 3;
	setp.lt.u64 	%p14, %rd6, 4;
	@%p14 bra 	$L__BB0_32;
	add.s64 	%rd59, %rd126, %rd4;
	shl.b64 	%rd60, %rd59, 2;
	add.s64 	%rd61, %rd2, %rd60;
	ld.global.u32 	%r9, [%rd61];
	setp.eq.s32 	%p15, %r9, -1;
	@%p15 bra 	$L__BB0_25;
	cvt.s64.s32 	%rd62, %r9;
	mad.lo.s64 	%rd63, %rd19, %rd62, %rd5;
	shl.b64 	%rd64, %rd63, 2;
	add.s64 	%rd65, %rd1, %rd64;
	ld.global.f32 	%f51, [%rd65];
	add.f32 	%f60, %f60, %f51;
$L__BB0_25:
	add.s64 	%rd66, %rd126, 1;
	and.b64  	%rd67, %rd66, 4294967295;
	add.s64 	%rd68, %rd67, %rd4;
	shl.b64 	%rd69, %rd68, 2;
	add.s64 	%rd70, %rd2, %rd69;
	ld.global.u32 	%r10, [%rd70];
	setp.eq.s32 	%p16, %r10, -1;
	@%p16 bra 	$L__BB0_27;
	cvt.s64.s32 	%rd71, %r10;
	mad.lo.s64 	%rd72, %rd19, %rd71, %rd5;
	shl.b64 	%rd73, %rd72, 2;
	add.s64 	%rd74, %rd1, %rd73;
	ld.global.f32 	%f52, [%rd74];
	add.f32 	%f60, %f60, %f52;
$L__BB0_27:
	add.s64 	%rd75, %rd126, 2;
	and.b64  	%rd76, %rd75, 4294967295;
	add.s64 	%rd77, %rd76, %rd4;
	shl.b64 	%rd78, %rd77, 2;
	add.s64 	%rd79, %rd2, %rd78;
	ld.global.u32 	%r11, [%rd79];
	setp.eq.s32 	%p17, %r11, -1;
	@%p17 bra 	$L__BB0_29;
	cvt.s64.s32 	%rd80, %r11;
	mad.lo.s64 	%rd81, %rd19, %rd80, %rd5;
	shl.b64 	%rd82, %rd81, 2;
	add.s64 	%rd83, %rd1, %rd82;
	ld.global.f32 	%f53, [%rd83];
	add.f32 	%f60, %f60, %f53;
$L__BB0_29:
	add.s64 	%rd84, %rd126, 3;
	and.b64  	%rd85, %rd84, 4294967295;
	add.s64 	%rd86, %rd85, %rd4;
	shl.b64 	%rd87, %rd86, 2;
	add.s64 	%rd88, %rd2, %rd87;
	ld.global.u32 	%r12, [%rd88];
	setp.eq.s32 	%p18, %r12, -1;
	@%p18 bra 	$L__BB0_31;
	cvt.s64.s32 	%rd89, %r12;
	mad.lo.s64 	%rd90, %rd19, %rd89, %rd5;
	shl.b64 	%rd91, %rd90, 2;
	add.s64 	%rd92, %rd1, %rd91;
	ld.global.f32 	%f54, [%rd92];
	add.f32 	%f60, %f60, %f54;
$L__BB0_31:
	add.s64 	%rd93, %rd126, 4;
	and.b64  	%rd126, %rd93, 4294967295;
$L__BB0_32:
	setp.eq.s64 	%p19, %rd14, 0;
	@%p19 bra 	$L__BB0_42;
	setp.eq.s64 	%p20, %rd14, 1;
	@%p20 bra 	$L__BB0_39;
	add.s64 	%rd94, %rd126, %rd4;
	shl.b64 	%rd95, %rd94, 2;
	add.s64 	%rd96, %rd2, %rd95;
	ld.global.u32 	%r13, [%rd96];
	setp.eq.s32 	%p21, %r13, -1;
	@%p21 bra 	$L__BB0_36;
	cvt.s64.s32 	%rd97, %r13;
	mad.lo.s64 	%rd98, %rd19, %rd97, %rd5;
	shl.b64 	%rd99, %rd98, 2;
	add.s64 	%rd100, %rd1, %rd99;
	ld.global.f32 	%f56, [%rd100];
	add.f32 	%f60, %f60, %f56;
$L__BB0_36:
	add.s64 	%rd101, %rd126, 1;
	and.b64  	%rd102, %rd101, 4294967295;
	add.s64 	%rd103, %rd102, %rd4;
	shl.b64 	%rd104, %rd103, 2;
	add.s64 	%rd105, %rd2, %rd104;
	ld.global.u32 	%r14, [%rd105];
	setp.eq.s32 	%p22, %r14, -1;
	@%p22 bra 	$L__BB0_38;
	cvt.s64.s32 	%rd106, %r14;
	mad.lo.s64 	%rd107, %rd19, %rd106, %rd5;
	shl.b64 	%rd108, %rd107, 2;
	add.s64 	%rd109, %rd1, %rd108;
	ld.global.f32 	%f57, [%rd109];
	add.f32 	%f60, %f60, %f57;
$L__BB0_38:
	add.s64 	%rd110, %rd126, 2;
	and.b64  	%rd126, %rd110, 4294967295;
$L__BB0_39:
	and.b64  	%rd111, %rd20, 1;
	setp.eq.b64 	%p23, %rd111, 1;
	not.pred 	%p24, %p23;
	@%p24 bra 	$L__BB0_42;
	add.s64 	%rd112, %rd126, %rd4;
	shl.b64 	%rd113, %rd112, 2;
	add.s64 	%rd114, %rd2, %rd113;
	ld.global.u32 	%r15, [%rd114];
	setp.eq.s32 	%p25, %r15, -1;
	@%p25 bra 	$L__BB0_42;
	cvt.s64.s32 	%rd115, %r15;
	mad.lo.s64 	%rd116, %rd19, %rd115, %rd5;
	shl.b64 	%rd117, %rd116, 2;
	add.s64 	%rd118, %rd1, %rd117;
	ld.global.f32 	%f58, [%rd118];
	add.f32 	%f60, %f60, %f58;
$L__BB0_42:
	mad.lo.s64 	%rd119, %rd19, %rd3, %rd5;
	cvta.to.global.u64 	%rd120, %rd21;
	shl.b64 	%rd121, %rd119, 2;
	add.s64 	%rd122, %rd120, %rd121;
	st.global.f32 	[%rd122], %f60;
$L__BB0_43:
	ret;

}


// ===== COMPILED SASS (sm_100) =====

	.target	sm_100

	.elftype	@"ET_EXEC"


//--------------------- .note.nv.tkinfo           --------------------------
	.section	.note.nv.tkinfo,"",@"SHT_NOTE"
	.sectionflags	@"SHF_NOTE_NV_TKINFO"
	.tkinfo
        /*0018*/ 	.word	0x00000002
        /*0030*/ 	.string	""
        /*0030*/ 	.string	"ptxas"
        /*0030*/ 	.string	"Cuda compilation tools, release 13.0, V13.0.88"
        /*0030*/ 	.string	"Build cuda_13.0.r13.0/compiler.36424714_0"
        /*0030*/ 	.string	"-arch sm_100 -m 64 "



//--------------------- .note.nv.cuinfo           --------------------------
	.section	.note.nv.cuinfo,"",@"SHT_NOTE"
	.sectionflags	@"SHF_NOTE_NV_CUINFO"
        /*0018*/ 	.short	0x0002
        /*001a*/ 	.short	0x0064
        /*001c*/ 	.short	0x0082
	.zero		2


//--------------------- .nv.info                  --------------------------
	.section	.nv.info,"",@"SHT_CUDA_INFO"
	.align	4


	//----- nvinfo : EIATTR_REGCOUNT
	.align		4
        /*0000*/ 	.byte	0x04, 0x2f
        /*0002*/ 	.short	(.L_1 - .L_0)
	.align		4
.L_0:
        /*0004*/ 	.word	index@(_Z23sparse_fwd_naive_kernelmmPKfPKiPf)
        /*0008*/ 	.word	0x00000020


	//----- nvinfo : EIATTR_FRAME_SIZE
	.align		4
.L_1:
        /*000c*/ 	.byte	0x04, 0x11
        /*000e*/ 	.short	(.L_3 - .L_2)
	.align		4
.L_2:
        /*0010*/ 	.word	index@(_Z23sparse_fwd_naive_kernelmmPKfPKiPf)
        /*0014*/ 	.word	0x00000000


	//----- nvinfo : EIATTR_MIN_STACK_SIZE
	.align		4
.L_3:
        /*0018*/ 	.byte	0x04, 0x12
        /*001a*/ 	.short	(.L_5 - .L_4)
	.align		4
.L_4:
        /*001c*/ 	.word	index@(_Z23sparse_fwd_naive_kernelmmPKfPKiPf)
        /*0020*/ 	.word	0x00000000
.L_5:


//--------------------- .nv.compat                --------------------------
	.section	.nv.compat,"",@"SHT_CUDA_COMPAT_INFO"
	.align	4
        /*0000*/ 	.byte	0x02, 0x09, 0x00, 0x00, 0x02, 0x02, 0x01, 0x00, 0x02, 0x05, 0x05, 0x00, 0x03, 0x07, 0x01, 0x01
        /*0010*/ 	.byte	0x02, 0x03, 0x00, 0x00, 0x02, 0x06, 0x01, 0x00, 0x04, 0x0b, 0x08, 0x00, 0x09, 0x00, 0x00, 0x00
        /*0020*/ 	.byte	0x00, 0x00, 0x00, 0x00


//--------------------- .nv.info._Z23sparse_fwd_naive_kernelmmPKfPKiPf --------------------------
	.section	.nv.info._Z23sparse_fwd_naive_kernelmmPKfPKiPf,"",@"SHT_CUDA_INFO"
	.sectionflags	@""
	.align	4


	//----- nvinfo : EIATTR_CUDA_API_VERSION
	.align		4
        /*0000*/ 	.byte	0x04, 0x37
        /*0002*/ 	.short	(.L_7 - .L_6)
.L_6:
        /*0004*/ 	.word	0x00000082


	//----- nvinfo : EIATTR_KPARAM_INFO
	.align		4
.L_7:
        /*0008*/ 	.byte	0x04, 0x17
        /*000a*/ 	.short	(.L_9 - .L_8)
.L_8:
        /*000c*/ 	.word	0x00000000
        /*0010*/ 	.short	0x0004
        /*0012*/ 	.short	0x0020
        /*0014*/ 	.byte	0x00, 0xf5, 0x21, 0x00


	//----- nvinfo : EIATTR_KPARAM_INFO
	.align		4
.L_9:
        /*0018*/ 	.byte	0x04, 0x17
        /*001a*/ 	.short	(.L_11 - .L_10)
.L_10:
        /*001c*/ 	.word	0x00000000
        /*0020*/ 	.short	0x0003
        /*0022*/ 	.short	0x0018
        /*0024*/ 	.byte	0x00, 0xf5, 0x21, 0x00


	//----- nvinfo : EIATTR_KPARAM_INFO
	.align		4
.L_11:
        /*0028*/ 	.byte	0x04, 0x17
        /*002a*/ 	.short	(.L_13 - .L_12)
.L_12:
        /*002c*/ 	.word	0x00000000
        /*0030*/ 	.short	0x0002
        /*0032*/ 	.short	0x0010
        /*0034*/ 	.byte	0x00, 0xf5, 0x21, 0x00


	//----- nvinfo : EIATTR_KPARAM_INFO
	.align		4
.L_13:
        /*0038*/ 	.byte	0x04, 0x17
        /*003a*/ 	.short	(.L_15 - .L_14)
.L_14:
        /*003c*/ 	.word	0x00000000
        /*0040*/ 	.short	0x0001
        /*0042*/ 	.short	0x0008
        /*0044*/ 	.byte	0x00, 0xf0, 0x21, 0x00


	//----- nvinfo : EIATTR_KPARAM_INFO
	.align		4
.L_15:
        /*0048*/ 	.byte	0x04, 0x17
        /*004a*/ 	.short	(.L_17 - .L_16)
.L_16:
        /*004c*/ 	.word	0x00000000
        /*0050*/ 	.short	0x0000
        /*0052*/ 	.short	0x0000
        /*0054*/ 	.byte	0x00, 0xf0, 0x21, 0x00


	//----- nvinfo : EIATTR_SPARSE_MMA_MASK
	.align		4
.L_17:
        /*0058*/ 	.byte	0x03, 0x50
        /*005a*/ 	.short	0x0000


	//----- nvinfo : EIATTR_MAXREG_COUNT
	.align		4
        /*005c*/ 	.byte	0x03, 0x1b
        /*005e*/ 	.short	0x00ff


	//----- nvinfo : EIATTR_MERCURY_ISA_VERSION
	.align		4
        /*0060*/ 	.byte	0x03, 0x5f
        /*0062*/ 	.short	0x0101


	//----- nvinfo : EIATTR_VRC_CTA_INIT_COUNT
	.align		4
        /*0064*/ 	.byte	0x02, 0x4a
	.zero		1
	.zero		1


	//----- nvinfo : EIATTR_EXIT_INSTR_OFFSETS
	.align		4
        /*0068*/ 	.byte	0x04, 0x1c
        /*006a*/ 	.short	(.L_19 - .L_18)


	//   ....[0]....
.L_18:
        /*006c*/ 	.word	0x00000090


	//   ....[1]....
        /*0070*/ 	.word	0x000015a0


	//----- nvinfo : EIATTR_CBANK_PARAM_SIZE
	.align		4
.L_19:
        /*0074*/ 	.byte	0x03, 0x19
        /*0076*/ 	.short	0x0028


	//----- nvinfo : EIATTR_PARAM_CBANK
	.align		4
        /*0078*/ 	.byte	0x04, 0x0a
        /*007a*/ 	.short	(.L_21 - .L_20)
	.align		4
.L_20:
        /*007c*/ 	.word	index@(.nv.constant0._Z23sparse_fwd_naive_kernelmmPKfPKiPf)
        /*0080*/ 	.short	0x0380
        /*0082*/ 	.short	0x0028


	//----- nvinfo : EIATTR_SW_WAR
	.align		4
.L_21:
        /*0084*/ 	.byte	0x04, 0x36
        /*0086*/ 	.short	(.L_23 - .L_22)
.L_22:
        /*0088*/ 	.word	0x00000008
.L_23:


//--------------------- .nv.callgraph             --------------------------
	.section	.nv.callgraph,"",@"SHT_CUDA_CALLGRAPH"
	.align	4
	.sectionentsize	8
	.align		4
        /*0000*/ 	.word	0x00000000
	.align		4
        /*0004*/ 	.word	0xffffffff
	.align		4
        /*0008*/ 	.word	0x00000000
	.align		4
        /*000c*/ 	.word	0xfffffffe
	.align		4
        /*0010*/ 	.word	0x00000000
	.align		4
        /*0014*/ 	.word	0xfffffffd
	.align		4
        /*0018*/ 	.word	0x00000000
	.align		4
        /*001c*/ 	.word	0xfffffffc


//--------------------- .text._Z23sparse_fwd_naive_kernelmmPKfPKiPf --------------------------
	.section	.text._Z23sparse_fwd_naive_kernelmmPKfPKiPf,"ax",@progbits
	.align	128
.text._Z23sparse_fwd_naive_kernelmmPKfPKiPf:
        .type           _Z23sparse_fwd_naive_kernelmmPKfPKiPf,@function
        .size           _Z23sparse_fwd_naive_kernelmmPKfPKiPf,(.L_x_6 - _Z23sparse_fwd_naive_kernelmmPKfPKiPf)
        .other          _Z23sparse_fwd_naive_kernelmmPKfPKiPf,@"STO_CUDA_ENTRY STV_DEFAULT"
_Z23sparse_fwd_naive_kernelmmPKfPKiPf:
[----:B------:R-:W-:Y:S01]  /*0000*/  LDC R1, c[0x0][0x37c] ;  /* 0x0000df00ff017b82 */ /* 0x000fe20000000800 */
[----:B------:R-:W0:Y:S01]  /*0010*/  S2R R10, SR_TID.X ;  /* 0x00000000000a7919 */ /* 0x000e220000002100 */
[----:B------:R-:W0:Y:S01]  /*0020*/  LDCU UR4, c[0x0][0x360] ;  /* 0x00006c00ff0477ac */ /* 0x000e220008000800 */
[----:B------:R-:W0:Y:S01]  /*0030*/  S2R R11, SR_CTAID.X ;  /* 0x00000000000b7919 */ /* 0x000e220000002500 */
[----:B------:R-:W1:Y:S01]  /*0040*/  LDCU.128 UR12, c[0x0][0x380] ;  /* 0x00007000ff0c77ac */ /* 0x000e620008000c00 */
[----:B0-----:R-:W-:-:S05]  /*0050*/  IMAD R10, R11, UR4, R10 ;  /* 0x000000040b0a7c24 */ /* 0x001fca000f8e020a */
[----:B-1----:R-:W-:Y:S02]  /*0060*/  ISETP.GE.U32.AND P0, PT, R10, UR12, PT ;  /* 0x0000000c0a007c0c */ /* 0x002fe4000bf06070 */
[----:B------:R-:W-:-:S04]  /*0070*/  SHF.R.S32.HI R11, RZ, 0x1f, R10 ;  /* 0x0000001fff0b7819 */ /* 0x000fc8000001140a */
[----:B------:R-:W-:-:S13]  /*0080*/  ISETP.GE.U32.AND.EX P0, PT, R11, UR13, PT, P0 ;  /* 0x0000000d0b007c0c */ /* 0x000fda000bf06100 */
[----:B------:R-:W-:Y:S05]  /*0090*/  @P0 EXIT ;  /* 0x000000000000094d */ /* 0x000fea0003800000 */
[----:B------:R-:W0:Y:S01]  /*00a0*/  S2UR UR20, SR_CTAID.Y ;  /* 0x00000000001479c3 */ /* 0x000e220000002600 */
[----:B------:R-:W-:Y:S01]  /*00b0*/  UISETP.NE.U32.AND UP0, UPT, UR14, URZ, UPT ;  /* 0x000000ff0e00728c */ /* 0x000fe2000bf05070 */
[----:B------:R-:W-:Y:S01]  /*00c0*/  IMAD.MOV.U32 R0, RZ, RZ, RZ ;  /* 0x000000ffff007224 */ /* 0x000fe200078e00ff */
[----:B------:R-:W1:Y:S02]  /*00d0*/  LDCU.64 UR18, c[0x0][0x358] ;  /* 0x00006b00ff1277ac */ /* 0x000e640008000a00 */
[----:B------:R-:W-:-:S09]  /*00e0*/  UISETP.NE.AND.EX UP0, UPT, UR15, URZ, UPT, UP0 ;  /* 0x000000ff0f00728c */ /* 0x000fd2000bf05300 */
[----:B------:R-:W-:Y:S05]  /*00f0*/  BRA.U !UP0, `(.L_x_0) ;  /* 0x0000001508047547 */ /* 0x000fea000b800000 */
[----:B------:R-:W-:Y:S01]  /*0100*/  UISETP.GE.U32.AND UP1, UPT, UR14, 0x8, UPT ;  /* 0x000000080e00788c */ /* 0x000fe2000bf26070 */
[----:B------:R-:W-:Y:S01]  /*0110*/  IMAD.MOV.U32 R0, RZ, RZ, RZ ;  /* 0x000000ffff007224 */ /* 0x000fe200078e00ff */
[----:B------:R-:W-:Y:S02]  /*0120*/  ULOP3.LUT UR10, UR14, 0x7, URZ, 0xc0, !UPT ;  /* 0x000000070e0a7892 */ /* 0x000fe4000f8ec0ff */
[----:B------:R-:W-:Y:S02]  /*0130*/  UISETP.GE.U32.AND.EX UP1, UPT, UR15, URZ, UPT, UP1 ;  /* 0x000000ff0f00728c */ /* 0x000fe4000bf26110 */
[----:B------:R-:W-:Y:S02]  /*0140*/  UISETP.NE.U32.AND UP0, UPT, UR10, URZ, UPT ;  /* 0x000000ff0a00728c */ /* 0x000fe4000bf05070 */
[----:B0-----:R-:W-:Y:S02]  /*0150*/  UIMAD.WIDE.U32 UR6, UR20, UR14, URZ ;  /* 0x0000000e140672a5 */ /* 0x001fe4000f8e00ff */
[----:B------:R-:W-:Y:S01]  /*0160*/  UISETP.NE.AND.EX UP0, UPT, URZ, URZ, UPT, UP0 ;  /* 0x000000ffff00728c */ /* 0x000fe2000bf05300 */
[----:B------:R-:W-:Y:S01]  /*0170*/  UMOV UR4, URZ ;  /* 0x000000ff00047c82 */ /* 0x000fe20008000000 */
[----:B------:R-:W-:Y:S01]  /*0180*/  UMOV UR5, URZ ;  /* 0x000000ff00057c82 */ /* 0x000fe20008000000 */
[----:B------:R-:W-:Y:S01]  /*0190*/  UIMAD UR12, UR20, UR15, UR7 ;  /* 0x0000000f140c72a4 */ /* 0x000fe2000f8e0207 */
[----:B------:R-:W-:Y:S11]  /*01a0*/  BRA.U !UP1, `(.L_x_1) ;  /* 0x00000009091c7547 */ /* 0x000ff6000b800000 */
[----:B------:R-:W0:Y:S01]  /*01b0*/  LDCU.64 UR8, c[0x0][0x398] ;  /* 0x00007300ff0877ac */ /* 0x000e220008000a00 */
[----:B------:R-:W-:Y:S01]  /*01c0*/  HFMA2 R0, -RZ, RZ, 0, 0 ;  /* 0x00000000ff007431 */ /* 0x000fe200000001ff */
[----:B------:R-:W2:Y:S01]  /*01d0*/  LDCU UR5, c[0x0][0x38c] ;  /* 0x00007180ff0577ac */ /* 0x000ea20008000800 */
[----:B------:R-:W-:Y:S02]  /*01e0*/  ULOP3.LUT UR4, UR14, 0xfffffff8, URZ, 0xc0, !UPT ;  /* 0xfffffff80e047892 */ /* 0x000fe4000f8ec0ff */
[----:B0-----:R-:W-:-:S04]  /*01f0*/  ULEA UR8, UP1, UR6, UR8, 0x2 ;  /* 0x0000000806087291 */ /* 0x001fc8000f8210ff */
[----:B------:R-:W-:Y:S02]  /*0200*/  ULEA.HI.X UR9, UR6, UR9, UR12, 0x2, UP1 ;  /* 0x0000000906097291 */ /* 0x000fe400088f140c */
[----:B------:R-:W-:-:S04]  /*0210*/  UIADD3 UR8, UP1, UPT, UR8, 0x10, URZ ;  /* 0x0000001008087890 */ /* 0x000fc8000ff3e0ff */
[----:B------:R-:W-:Y:S02]  /*0220*/  UIADD3.X UR9, UPT, UPT, URZ, UR9, URZ, UP1, !UPT ;  /* 0x00000009ff097290 */ /* 0x000fe40008ffe4ff */
[----:B------:R-:W-:Y:S01]  /*0230*/  IMAD.U32 R14, RZ, RZ, UR8 ;  /* 0x00000008ff0e7e24 */ /* 0x000fe2000f8e00ff */
[----:B------:R-:W-:-:S03]  /*0240*/  UMOV UR8, UR4 ;  /* 0x0000000400087c82 */ /* 0x000fc60008000000 */
[----:B------:R-:W-:Y:S01]  /*0250*/  IMAD.U32 R15, RZ, RZ, UR9 ;  /* 0x00000009ff0f7e24 */ /* 0x000fe2000f8e00ff */
[----:B--2---:R-:W-:-:S06]  /*0260*/  UMOV UR9, UR5 ;  /* 0x0000000500097c82 */ /* 0x004fcc0008000000 */
.L_x_2:
[----:B-1----:R-:W2:Y:S04]  /*0270*/  LDG.E R7, desc[UR18][R14.64+-0x10] ;  /* 0xfffff0120e077981 */ /* 0x002ea8000c1e1900 */
[----:B------:R-:W3:Y:S04]  /*0280*/  LDG.E R3, desc[UR18][R14.64+-0xc] ;  /* 0xfffff4120e037981 */ /* 0x000ee8000c1e1900 */
[----:B------:R-:W4:Y:S04]  /*0290*/  LDG.E R25, desc[UR18][R14.64+-0x8] ;  /* 0xfffff8120e197981 */ /* 0x000f28000c1e1900 */
[----:B------:R-:W5:Y:S04]  /*02a0*/  LDG.E R24, desc[UR18][R14.64+-0x4] ;  /* 0xfffffc120e187981 */ /* 0x000f68000c1e1900 */
[----:B------:R-:W5:Y:S04]  /*02b0*/  LDG.E R6, desc[UR18][R14.64] ;  /* 0x000000120e067981 */ /* 0x000f68000c1e1900 */
[----:B------:R-:W5:Y:S01]  /*02c0*/  LDG.E R4, desc[UR18][R14.64+0x4] ;  /* 0x000004120e047981 */ /* 0x000f62000c1e1900 */
[----:B--2---:R-:W-:-:S13]  /*02d0*/  ISETP.NE.AND P0, PT, R7, -0x1, PT ;  /* 0xffffffff0700780c */ /* 0x004fda0003f05270 */
[----:B------:R-:W0:Y:S08]  /*02e0*/  @P0 LDC.64 R16, c[0x0][0x380] ;  /* 0x0000e000ff100b82 */ /* 0x000e300000000a00 */
[----:B------:R-:W1:Y:S01]  /*02f0*/  @P0 LDC.64 R8, c[0x0][0x390] ;  /* 0x0000e400ff080b82 */ /* 0x000e620000000a00 */
[----:B------:R-:W-:-:S05]  /*0300*/  @P0 SHF.R.S32.HI R5, RZ, 0x1f, R7 ;  /* 0x0000001fff050819 */ /* 0x000fca0000011407 */
[-C--:B0-----:R-:W-:Y:S02]  /*0310*/  @P0 IMAD R2, R5, R16.reuse, RZ ;  /* 0x0000001005020224 */ /* 0x081fe400078e02ff */
[----:B------:R-:W-:-:S04]  /*0320*/  @P0 IMAD.WIDE.U32 R12, R7, R16, R10 ;  /* 0x00000010070c0225 */ /* 0x000fc800078e000a */
[----:B------:R-:W-:Y:S01]  /*0330*/  @P0 IMAD R5, R7, R17, R2 ;  /* 0x0000001107050224 */ /* 0x000fe200078e0202 */
[----:B-1----:R-:W-:-:S04]  /*0340*/  @P0 LEA R16, P1, R12, R8, 0x2 ;  /* 0x000000080c100211 */ /* 0x002fc800078210ff */
[----:B------:R-:W-:Y:S02]  /*0350*/  @P0 IADD3 R2, PT, PT, R13, R5, RZ ;  /* 0x000000050d020210 */ /* 0x000fe40007ffe0ff */
[----:B------:R-:W2:Y:S02]  /*0360*/  LDG.E R5, desc[UR18][R14.64+0x8] ;  /* 0x000008120e057981 */ /* 0x000ea4000c1e1900 */
[----:B------:R-:W-:Y:S02]  /*0370*/  @P0 LEA.HI.X R17, R12, R9, R2, 0x2, P1 ;  /* 0x000000090c110211 */ /* 0x000fe400008f1402 */
[----:B------:R-:W2:Y:S04]  /*0380*/  LDG.E R2, desc[UR18][R14.64+0xc] ;  /* 0x00000c120e027981 */ /* 0x000ea8000c1e1900 */
[----:B------:R0:W2:Y:S01]  /*0390*/  @P0 LDG.E R7, desc[UR18][R16.64] ;  /* 0x0000001210070981 */ /* 0x0000a2000c1e1900 */
[----:B---3--:R-:W-:-:S02]  /*03a0*/  ISETP.NE.AND P6, PT, R3, -0x1, PT ;  /* 0xffffffff0300780c */ /* 0x008fc40003fc5270 */
[----:B----4-:R-:W-:-:S11]  /*03b0*/  ISETP.NE.AND P5, PT, R25, -0x1, PT ;  /* 0xffffffff1900780c */ /* 0x010fd60003fa5270 */
[----:B------:R-:W1:Y:S01]  /*03c0*/  @P6 LDC.64 R8, c[0x0][0x380] ;  /* 0x0000e000ff086b82 */ /* 0x000e620000000a00 */
[----:B-----5:R-:W-:-:S07]  /*03d0*/  ISETP.NE.AND P4, PT, R24, -0x1, PT ;  /* 0xffffffff1800780c */ /* 0x020fce0003f85270 */
[----:B------:R-:W3:Y:S01]  /*03e0*/  @P6 LDC.64 R18, c[0x0][0x390] ;  /* 0x0000e400ff126b82 */ /* 0x000ee20000000a00 */
[----:B------:R-:W-:-:S07]  /*03f0*/  @P6 SHF.R.S32.HI R23, RZ, 0x1f, R3 ;  /* 0x0000001fff176819 */ /* 0x000fce0000011403 */
[----:B------:R-:W4:Y:S01]  /*0400*/  @P5 LDC.64 R20, c[0x0][0x380] ;  /* 0x0000e000ff145b82 */ /* 0x000f220000000a00 */
[----:B0-----:R-:W-:Y:S02]  /*0410*/  @P6 IMAD.MOV.U32 R16, RZ, RZ, R10 ;  /* 0x000000ffff106224 */ /* 0x001fe400078e000a */
[----:B------:R-:W-:-:S05]  /*0420*/  @P6 IMAD.MOV.U32 R17, RZ, RZ, R11 ;  /* 0x000000ffff116224 */ /* 0x000fca00078e000b */
[----:B------:R-:W0:Y:S01]  /*0430*/  @P5 LDC.64 R12, c[0x0][0x390] ;  /* 0x0000e400ff0c5b82 */ /* 0x000e220000000a00 */
[-C--:B-1----:R-:W-:Y:S02]  /*0440*/  @P6 IMAD R22, R23, R8.reuse, RZ ;  /* 0x0000000817166224 */ /* 0x082fe400078e02ff */
[----:B------:R-:W-:Y:S01]  /*0450*/  @P6 IMAD.WIDE.U32 R16, R3, R8, R16 ;  /* 0x0000000803106225 */ /* 0x000fe200078e0010 */
[----:B------:R-:W-:-:S03]  /*0460*/  @P5 SHF.R.S32.HI R23, RZ, 0x1f, R25 ;  /* 0x0000001fff175819 */ /* 0x000fc60000011419 */
[----:B------:R-:W-:Y:S02]  /*0470*/  @P6 IMAD R3, R3, R9, R22 ;  /* 0x0000000903036224 */ /* 0x000fe400078e0216 */
[----:B------:R-:W1:Y:S01]  /*0480*/  @P4 LDC.64 R8, c[0x0][0x380] ;  /* 0x0000e000ff084b82 */ /* 0x000e620000000a00 */
[----:B------:R-:W-:Y:S02]  /*0490*/  ISETP.NE.AND P3, PT, R6, -0x1, PT ;  /* 0xffffffff0600780c */ /* 0x000fe40003f65270 */
[C---:B---3--:R-:W-:Y:S02]  /*04a0*/  @P6 LEA R18, P1, R16.reuse, R18, 0x2 ;  /* 0x0000001210126211 */ /* 0x048fe400078210ff */
[----:B------:R-:W-:Y:S01]  /*04b0*/  @P6 IADD3 R3, PT, PT, R17, R3, RZ ;  /* 0x0000000311036210 */ /* 0x000fe20007ffe0ff */
[----:B----4-:R-:W-:Y:S01]  /*04c0*/  @P5 IMAD R26, R23, R20, RZ ;  /* 0x00000014171a5224 */ /* 0x010fe200078e02ff */
[----:B------:R-:W-:Y:S01]  /*04d0*/  @P5 MOV R23, R11 ;  /* 0x0000000b00175202 */ /* 0x000fe20000000f00 */
[----:B------:R-:W-:Y:S01]  /*04e0*/  @P5 IMAD.MOV.U32 R22, RZ, RZ, R10 ;  /* 0x000000ffff165224 */ /* 0x000fe200078e000a */
[----:B------:R-:W-:-:S02]  /*04f0*/  @P6 LEA.HI.X R19, R16, R19, R3, 0x2, P1 ;  /* 0x0000001310136211 */ /* 0x000fc400008f1403 */
[----:B------:R-:W3:Y:S01]  /*0500*/  @P4 LDC.64 R16, c[0x0][0x390] ;  /* 0x0000e400ff104b82 */ /* 0x000ee20000000a00 */
[----:B------:R-:W-:-:S04]  /*0510*/  @P5 IMAD.WIDE.U32 R22, R25, R20, R22 ;  /* 0x0000001419165225 */ /* 0x000fc800078e0016 */
[----:B------:R-:W-:-:S03]  /*0520*/  @P5 IMAD R25, R25, R21, R26 ;  /* 0x0000001519195224 */ /* 0x000fc600078e021a */
[----:B------:R-:W4:Y:S01]  /*0530*/  @P3 LDC.64 R20, c[0x0][0x380] ;  /* 0x0000e000ff143b82 */ /* 0x000f220000000a00 */
[----:B------:R-:W-:Y:S01]  /*0540*/  @P5 IMAD.IADD R25, R23, 0x1, R25 ;  /* 0x0000000117195824 */ /* 0x000fe200078e0219 */
[C---:B0-----:R-:W-:Y:S02]  /*0550*/  @P5 LEA R12, P1, R22.reuse, R12, 0x2 ;  /* 0x0000000c160c5211 */ /* 0x041fe400078210ff */
[----:B------:R-:W-:Y:S02]  /*0560*/  @P4 SHF.R.S32.HI R23, RZ, 0x1f, R24 ;  /* 0x0000001fff174819 */ /* 0x000fe40000011418 */
[----:B------:R-:W-:Y:S01]  /*0570*/  @P5 LEA.HI.X R13, R22, R13, R25, 0x2, P1 ;  /* 0x0000000d160d5211 */ /* 0x000fe200008f1419 */
[----:B------:R-:W-:Y:S01]  /*0580*/  @P4 IMAD.MOV.U32 R27, RZ, RZ, R11 ;  /* 0x000000ffff1b4224 */ /* 0x000fe200078e000b */
[----:B------:R-:W-:Y:S01]  /*0590*/  @P4 MOV R26, R10 ;  /* 0x0000000a001a4202 */ /* 0x000fe20000000f00 */
[-C--:B-1----:R-:W-:Y:S02]  /*05a0*/  @P4 IMAD R25, R23, R8.reuse, RZ ;  /* 0x0000000817194224 */ /* 0x082fe400078e02ff */
[----:B------:R-:W0:Y:S01]  /*05b0*/  @P3 LDC.64 R22, c[0x0][0x390] ;  /* 0x0000e400ff163b82 */ /* 0x000e220000000a00 */
[----:B------:R-:W-:Y:S01]  /*05c0*/  ISETP.NE.AND P2, PT, R4, -0x1, PT ;  /* 0xffffffff0400780c */ /* 0x000fe20003f45270 */
[C---:B------:R-:W-:Y:S01]  /*05d0*/  @P4 IMAD.WIDE.U32 R26, R24.reuse, R8, R26 ;  /* 0x00000008181a4225 */ /* 0x040fe200078e001a */
[----:B------:R-:W-:Y:S01]  /*05e0*/  P2R R3, PR, RZ, 0x40 ;  /* 0x00000040ff037803 */ /* 0x000fe20000000000 */
[----:B------:R-:W5:Y:S02]  /*05f0*/  @P5 LDG.E R13, desc[UR18][R12.64] ;  /* 0x000000120c0d5981 */ /* 0x000f64000c1e1900 */
[----:B------:R-:W-:-:S05]  /*0600*/  @P4 IMAD R25, R24, R9, R25 ;  /* 0x0000000918194224 */ /* 0x000fca00078e0219 */
[----:B------:R-:W-:Y:S02]  /*0610*/  @P4 IADD3 R24, PT, PT, R27, R25, RZ ;  /* 0x000000191b184210 */ /* 0x000fe40007ffe0ff */
[----:B------:R-:W-:Y:S01]  /*0620*/  @P3 MOV R25, R11 ;  /* 0x0000000b00193202 */ /* 0x000fe20000000f00 */
[----:B------:R-:W1:Y:S01]  /*0630*/  @P2 LDC.64 R8, c[0x0][0x380] ;  /* 0x0000e000ff082b82 */ /* 0x000e620000000a00 */
[----:B------:R-:W-:Y:S02]  /*0640*/  @P2 SHF.R.S32.HI R29, RZ, 0x1f, R4 ;  /* 0x0000001fff1d2819 */ /* 0x000fe40000011404 */
[----:B--2---:R-:W-:Y:S01]  /*0650*/  ISETP.NE.AND P1, PT, R5, -0x1, PT ;  /* 0xffffffff0500780c */ /* 0x004fe20003f25270 */
[----:B------:R-:W-:Y:S01]  /*0660*/  @P0 FADD R0, R0, R7 ;  /* 0x0000000700000221 */ /* 0x000fe20000000000 */
[----:B---3--:R-:W-:Y:S02]  /*0670*/  @P4 LEA R16, P0, R26, R16, 0x2 ;  /* 0x000000101a104211 */ /* 0x008fe400078010ff */
[----:B------:R-:W-:-:S02]  /*0680*/  @P3 SHF.R.S32.HI R7, RZ, 0x1f, R6 ;  /* 0x0000001fff073819 */ /* 0x000fc40000011406 */
[----:B------:R-:W-:Y:S01]  /*0690*/  @P4 LEA.HI.X R17, R26, R17, R24, 0x2, P0 ;  /* 0x000000111a114211 */ /* 0x000fe200000f1418 */
[----:B------:R-:W-:Y:S02]  /*06a0*/  @P3 IMAD.MOV.U32 R24, RZ, RZ, R10 ;  /* 0x000000ffff183224 */ /* 0x000fe400078e000a */
[-C--:B----4-:R-:W-:Y:S02]  /*06b0*/  @P3 IMAD R7, R7, R20.reuse, RZ ;  /* 0x0000001407073224 */ /* 0x090fe400078e02ff */
[C---:B------:R-:W-:Y:S01]  /*06c0*/  @P3 IMAD.WIDE.U32 R24, R6.reuse, R20, R24 ;  /* 0x0000001406183225 */ /* 0x040fe200078e0018 */
[----:B------:R-:W2:Y:S03]  /*06d0*/  @P4 LDG.E R17, desc[UR18][R16.64] ;  /* 0x0000001210114981 */ /* 0x000ea6000c1e1900 */
[----:B------:R-:W-:Y:S02]  /*06e0*/  @P3 IMAD R21, R6, R21, R7 ;  /* 0x0000001506153224 */ /* 0x000fe400078e0207 */
[----:B------:R-:W3:Y:S01]  /*06f0*/  @P1 LDC.64 R6, c[0x0][0x380] ;  /* 0x0000e000ff061b82 */ /* 0x000ee20000000a00 */
[----:B0-----:R-:W-:Y:S01]  /*0700*/  @P3 LEA R26, P0, R24, R22, 0x2 ;  /* 0x00000016181a3211 */ /* 0x001fe200078010ff */
[----:B------:R-:W-:-:S06]  /*0710*/  @P3 IMAD.IADD R22, R25, 0x1, R21 ;  /* 0x0000000119163824 */ /* 0x000fcc00078e0215 */
[----:B------:R-:W0:Y:S01]  /*0720*/  @P2 LDC.64 R20, c[0x0][0x390] ;  /* 0x0000e400ff142b82 */ /* 0x000e220000000a00 */
[----:B------:R-:W-:Y:S01]  /*0730*/  @P3 LEA.HI.X R27, R24, R23, R22, 0x2, P0 ;  /* 0x00000017181b3211 */ /* 0x000fe200000f1416 */
[----:B-1----:R-:W-:-:S06]  /*0740*/  @P2 IMAD R25, R29, R8, RZ ;  /* 0x000000081d192224 */ /* 0x002fcc00078e02ff */
[----:B------:R-:W1:Y:S01]  /*0750*/  @P1 LDC.64 R22, c[0x0][0x390] ;  /* 0x0000e400ff161b82 */ /* 0x000e620000000a00 */
[----:B------:R-:W-:Y:S01]  /*0760*/  @P1 SHF.R.S32.HI R29, RZ, 0x1f, R5 ;  /* 0x0000001fff1d1819 */ /* 0x000fe20000011405 */
[C---:B------:R-:W-:Y:S01]  /*0770*/  @P2 IMAD R25, R4.reuse, R9, R25 ;  /* 0x0000000904192224 */ /* 0x040fe200078e0219 */
[----:B------:R-:W4:Y:S01]  /*0780*/  @P3 LDG.E R27, desc[UR18][R26.64] ;  /* 0x000000121a1b3981 */ /* 0x000f22000c1e1900 */
[----:B------:R-:W-:-:S04]  /*0790*/  @P2 IMAD.WIDE.U32 R8, R4, R8, R10 ;  /* 0x0000000804082225 */ /* 0x000fc800078e000a */
[----:B---3--:R-:W-:Y:S01]  /*07a0*/  @P1 IMAD R4, R29, R6, RZ ;  /* 0x000000061d041224 */ /* 0x008fe200078e02ff */
[----:B------:R-:W-:-:S03]  /*07b0*/  @P2 IADD3 R25, PT, PT, R9, R25, RZ ;  /* 0x0000001909192210 */ /* 0x000fc60007ffe0ff */
[C---:B------:R-:W-:Y:S02]  /*07c0*/  @P1 IMAD R29, R5.reuse, R7, R4 ;  /* 0x00000007051d1224 */ /* 0x040fe400078e0204 */
[----:B------:R-:W-:Y:S01]  /*07d0*/  @P1 IMAD.WIDE.U32 R6, R5, R6, R10 ;  /* 0x0000000605061225 */ /* 0x000fe200078e000a */
[----:B0-----:R-:W-:-:S03]  /*07e0*/  @P2 LEA R20, P0, R8, R20, 0x2 ;  /* 0x0000001408142211 */ /* 0x001fc600078010ff */
[----:B------:R-:W-:Y:S01]  /*07f0*/  @P1 IMAD.IADD R29, R7, 0x1, R29 ;  /* 0x00000001071d1824 */ /* 0x000fe200078e021d */
[----:B------:R-:W-:Y:S02]  /*0800*/  @P2 LEA.HI.X R21, R8, R21, R25, 0x2, P0 ;  /* 0x0000001508152211 */ /* 0x000fe400000f1419 */
[----:B-1----:R-:W-:-:S04]  /*0810*/  @P1 LEA R22, P0, R6, R22, 0x2 ;  /* 0x0000001606161211 */ /* 0x002fc800078010ff */
[----:B------:R-:W3:Y:S01]  /*0820*/  @P2 LDG.E R21, desc[UR18][R20.64] ;  /* 0x0000001214152981 */ /* 0x000ee2000c1e1900 */
[----:B------:R-:W-:Y:S02]  /*0830*/  @P1 LEA.HI.X R23, R6, R23, R29, 0x2, P0 ;  /* 0x0000001706171211 */ /* 0x000fe400000f141d */
[----:B------:R-:W-:-:S04]  /*0840*/  ISETP.NE.AND P0, PT, R2, -0x1, PT ;  /* 0xffffffff0200780c */ /* 0x000fc80003f05270 */
[----:B------:R-:W3:Y:S09]  /*0850*/  @P1 LDG.E R23, desc[UR18][R22.64] ;  /* 0x0000001216171981 */ /* 0x000ef2000c1e1900 */
[----:B------:R-:W0:Y:S08]  /*0860*/  @P0 LDC.64 R8, c[0x0][0x380] ;  /* 0x0000e000ff080b82 */ /* 0x000e300000000a00 */
[----:B------:R-:W1:Y:S01]  /*0870*/  @P0 LDC.64 R6, c[0x0][0x390] ;  /* 0x0000e400ff060b82 */ /* 0x000e620000000a00 */
[----:B------:R-:W-:-:S02]  /*0880*/  @P0 SHF.R.S32.HI R5, RZ, 0x1f, R2 ;  /* 0x0000001fff050819 */ /* 0x000fc40000011402 */
[----:B------:R-:W-:-:S03]  /*0890*/  @P0 MOV R4, R10 ;  /* 0x0000000a00040202 */ /* 0x000fc60000000f00 */
[-C--:B0-----:R-:W-:Y:S02]  /*08a0*/  @P0 IMAD R24, R5, R8.reuse, RZ ;  /* 0x0000000805180224 */ /* 0x081fe400078e02ff */
[----:B------:R-:W-:Y:S02]  /*08b0*/  @P0 IMAD.MOV.U32 R5, RZ, RZ, R11 ;  /* 0x000000ffff050224 */ /* 0x000fe400078e000b */
[C---:B------:R-:W-:Y:S02]  /*08c0*/  @P0 IMAD R9, R2.reuse, R9, R24 ;  /* 0x0000000902090224 */ /* 0x040fe400078e0218 */
[----:B------:R-:W-:-:S05]  /*08d0*/  @P0 IMAD.WIDE.U32 R4, R2, R8, R4 ;  /* 0x0000000802040225 */ /* 0x000fca00078e0004 */
[----:B------:R-:W-:Y:S02]  /*08e0*/  @P0 IADD3 R2, PT, PT, R5, R9, RZ ;  /* 0x0000000905020210 */ /* 0x000fe40007ffe0ff */
[----:B-1----:R-:W-:-:S04]  /*08f0*/  @P0 LEA R6, P6, R4, R6, 0x2 ;  /* 0x0000000604060211 */ /* 0x002fc800078c10ff */
[----:B------:R-:W-:Y:S02]  /*0900*/  @P0 LEA.HI.X R7, R4, R7, R2, 0x2, P6 ;  /* 0x0000000704070211 */ /* 0x000fe400030f1402 */
[----:B------:R-:W-:-:S04]  /*0910*/  ISETP.NE.AND P6, PT, R3, RZ, PT ;  /* 0x000000ff0300720c */ /* 0x000fc80003fc5270 */
[----:B------:R-:W3:Y:S09]  /*0920*/  @P0 LDG.E R7, desc[UR18][R6.64] ;  /* 0x0000001206070981 */ /* 0x000ef2000c1e1900 */
[----:B------:R-:W5:Y:S01]  /*0930*/  @P6 LDG.E R19, desc[UR18][R18.64] ;  /* 0x0000001212136981 */ /* 0x000f62000c1e1900 */
[----:B------:R-:W-:-:S04]  /*0940*/  UIADD3 UR8, UP1, UPT, UR8, -0x8, URZ ;  /* 0xfffffff808087890 */ /* 0x000fc8000ff3e0ff */
[----:B------:R-:W-:Y:S02]  /*0950*/  UIADD3.X UR9, UPT, UPT, UR9, -0x1, URZ, UP1, !UPT ;  /* 0xffffffff09097890 */ /* 0x000fe40008ffe4ff */
[----:B------:R-:W-:-:S04]  /*0960*/  UISETP.NE.U32.AND UP1, UPT, UR8, URZ, UPT ;  /* 0x000000ff0800728c */ /* 0x000fc8000bf25070 */
[----:B------:R-:W-:Y:S01]  /*0970*/  UISETP.NE.AND.EX UP1, UPT, UR9, URZ, UPT, UP1 ;  /* 0x000000ff0900728c */ /* 0x000fe2000bf25310 */
[----:B-----5:R-:W-:-:S04]  /*0980*/  @P6 FADD R0, R0, R19 ;  /* 0x0000001300006221 */ /* 0x020fc80000000000 */
[----:B------:R-:W-:-:S04]  /*0990*/  @P5 FADD R0, R0, R13 ;  /* 0x0000000d00005221 */ /* 0x000fc80000000000 */
[----:B--2---:R-:W-:-:S04]  /*09a0*/  @P4 FADD R0, R0, R17 ;  /* 0x0000001100004221 */ /* 0x004fc80000000000 */
[----:B----4-:R-:W-:-:S04]  /*09b0*/  @P3 FADD R0, R0, R27 ;  /* 0x0000001b00003221 */ /* 0x010fc80000000000 */
[----:B---3--:R-:W-:Y:S01]  /*09c0*/  @P2 FADD R0, R0, R21 ;  /* 0x0000001500002221 */ /* 0x008fe20000000000 */
[----:B------:R-:W-:-:S03]  /*09d0*/  IADD3 R14, P2, PT, R14, 0x20, RZ ;  /* 0x000000200e0e7810 */ /* 0x000fc60007f5e0ff */
[----:B------:R-:W-:Y:S02]  /*09e0*/  @P1 FADD R0, R0, R23 ;  /* 0x0000001700001221 */ /* 0x000fe40000000000 */
[----:B------:R-:W-:Y:S02]  /*09f0*/  IMAD.X R15, RZ, RZ, R15, P2 ;  /* 0x000000ffff0f7224 */ /* 0x000fe400010e060f */
[----:B------:R-:W-:Y:S01]  /*0a00*/  @P0 FADD R0, R0, R7 ;  /* 0x0000000700000221 */ /* 0x000fe20000000000 */
[----:B------:R-:W-:Y:S06]  /*0a10*/  BRA.U UP1, `(.L_x_2) ;  /* 0xfffffff901147547 */ /* 0x000fec000b83ffff */
.L_x_1:
[----:B------:R-:W-:Y:S05]  /*0a20*/  BRA.U !UP0, `(.L_x_0) ;  /* 0x0000000908b87547 */ /* 0x000fea000b800000 */
[----:B------:R-:W0:Y:S01]  /*0a30*/  LDCU UR13, c[0x0][0x388] ;  /* 0x00007100ff0d77ac */ /* 0x000e220008000800 */
[----:B------:R-:W-:-:S04]  /*0a40*/  UISETP.GE.U32.AND UP1, UPT, UR10, 0x4, UPT ;  /* 0x000000040a00788c */ /* 0x000fc8000bf26070 */
[----:B------:R-:W-:Y:S02]  /*0a50*/  UISETP.GE.U32.AND.EX UP1, UPT, URZ, URZ, UPT, UP1 ;  /* 0x000000ffff00728c */ /* 0x000fe4000bf26110 */
[----:B0-----:R-:W-:-:S04]  /*0a60*/  ULOP3.LUT UR23, UR13, 0x3, URZ, 0xc0, !UPT ;  /* 0x000000030d177892 */ /* 0x001fc8000f8ec0ff */
[----:B------:R-:W-:-:S04]  /*0a70*/  UISETP.NE.U32.AND UP0, UPT, UR23, URZ, UPT ;  /* 0x000000ff1700728c */ /* 0x000fc8000bf05070 */
[----:B------:R-:W-:Y:S01]  /*0a80*/  UISETP.NE.AND.EX UP0, UPT, URZ, URZ, UPT, UP0 ;  /* 0x000000ffff00728c */ /* 0x000fe2000bf05300 */
[----:B------:R-:W-:Y:S10]  /*0a90*/  BRA.U !UP1, `(.L_x_3) ;  /* 0x0000000509687547 */ /* 0x000ff4000b800000 */
[----:B------:R-:W0:Y:S01]  /*0aa0*/  LDCU.64 UR16, c[0x0][0x398] ;  /* 0x00007300ff1077ac */ /* 0x000e220008000a00 */
[----:B------:R-:W-:Y:S02]  /*0ab0*/  UIADD3 UR11, UP1, UPT, UR4, UR6, URZ ;  /* 0x00000006040b7290 */ /* 0x000fe4000ff3e0ff */
[----:B------:R-:W-:Y:S02]  /*0ac0*/  UIADD3 UR9, UPT, UPT, UR4, 0x1, URZ ;  /* 0x0000000104097890 */ /* 0x000fe4000fffe0ff */
[----:B------:R-:W-:Y:S02]  /*0ad0*/  UIADD3.X UR5, UPT, UPT, UR5, UR12, URZ, UP1, !UPT ;  /* 0x0000000c05057290 */ /* 0x000fe40008ffe4ff */
[----:B------:R-:W-:Y:S02]  /*0ae0*/  UIADD3 UR9, UP2, UPT, UR9, UR6, URZ ;  /* 0x0000000609097290 */ /* 0x000fe4000ff5e0ff */
[----:B------:R-:W-:Y:S02]  /*0af0*/  UIADD3 UR10, UPT, UPT, UR4, 0x2, URZ ;  /* 0x00000002040a7890 */ /* 0x000fe4000fffe0ff */
[----:B------:R-:W-:-:S02]  /*0b00*/  UIADD3 UR8, UPT, UPT, UR4, 0x3, URZ ;  /* 0x0000000304087890 */ /* 0x000fc4000fffe0ff */
[----:B0-----:R-:W-:-:S04]  /*0b10*/  ULEA UR22, UP1, UR11, UR16, 0x2 ;  /* 0x000000100b167291 */ /* 0x001fc8000f8210ff */
[----:B------:R-:W-:Y:S02]  /*0b20*/  ULEA.HI.X UR11, UR11, UR17, UR5, 0x2, UP1 ;  /* 0x000000110b0b7291 */ /* 0x000fe400088f1405 */
[----:B------:R-:W-:Y:S01]  /*0b30*/  UIADD3.X UR5, UPT, UPT, URZ, UR12, URZ, UP2, !UPT ;  /* 0x0000000cff057290 */ /* 0x000fe200097fe4ff */
[----:B------:R-:W-:Y:S01]  /*0b40*/  MOV R2, UR22 ;  /* 0x0000001600027c02 */ /* 0x000fe20008000f00 */
[----:B------:R-:W-:Y:S02]  /*0b50*/  ULEA UR21, UP1, UR9, UR16, 0x2 ;  /* 0x0000001009157291 */ /* 0x000fe4000f8210ff */
[----:B------:R-:W-:Y:S01]  /*0b60*/  IMAD.U32 R3, RZ, RZ, UR11 ;  /* 0x0000000bff037e24 */ /* 0x000fe2000f8e00ff */
[----:B------:R-:W-:Y:S02]  /*0b70*/  UIADD3 UR10, UP2, UPT, UR10, UR6, URZ ;  /* 0x000000060a0a7290 */ /* 0x000fe4000ff5e0ff */
[----:B------:R-:W-:Y:S01]  /*0b80*/  ULEA.HI.X UR9, UR9, UR17, UR5, 0x2, UP1 ;  /* 0x0000001109097291 */ /* 0x000fe200088f1405 */
[----:B------:R-:W-:Y:S01]  /*0b90*/  MOV R4, UR21 ;  /* 0x0000001500047c02 */ /* 0x000fe20008000f00 */
[----:B-1----:R-:W2:Y:S01]  /*0ba0*/  LDG.E R23, desc[UR18][R2.64] ;  /* 0x0000001202177981 */ /* 0x002ea2000c1e1900 */
[----:B------:R-:W-:-:S03]  /*0bb0*/  UIADD3.X UR5, UPT, UPT, URZ, UR12, URZ, UP2, !UPT ;  /* 0x0000000cff057290 */ /* 0x000fc600097fe4ff */
[----:B------:R-:W-:Y:S01]  /*0bc0*/  IMAD.U32 R5, RZ, RZ, UR9 ;  /* 0x00000009ff057e24 */ /* 0x000fe2000f8e00ff */
[----:B------:R-:W-:-:S04]  /*0bd0*/  ULEA UR11, UP1, UR10, UR16, 0x2 ;  /* 0x000000100a0b7291 */ /* 0x000fc8000f8210ff */
[----:B------:R-:W3:Y:S01]  /*0be0*/  LDG.E R22, desc[UR18][R4.64] ;  /* 0x0000001204167981 */ /* 0x000ee2000c1e1900 */
[----:B------:R-:W-:Y:S02]  /*0bf0*/  UIADD3 UR8, UP2, UPT, UR8, UR6, URZ ;  /* 0x0000000608087290 */ /* 0x000fe4000ff5e0ff */
[----:B------:R-:W-:Y:S02]  /*0c00*/  ULEA.HI.X UR10, UR10, UR17, UR5, 0x2, UP1 ;  /* 0x000000110a0a7291 */ /* 0x000fe400088f1405 */
[----:B------:R-:W-:Y:S02]  /*0c10*/  UIADD3.X UR9, UPT, UPT, URZ, UR12, URZ, UP2, !UPT ;  /* 0x0000000cff097290 */ /* 0x000fe400097fe4ff */
[----:B------:R-:W-:Y:S01]  /*0c20*/  ULEA UR5, UP1, UR8, UR16, 0x2 ;  /* 0x0000001008057291 */ /* 0x000fe2000f8210ff */
[----:B------:R-:W-:Y:S01]  /*0c30*/  MOV R6, UR11 ;  /* 0x0000000b00067c02 */ /* 0x000fe20008000f00 */
[----:B------:R-:W-:Y:S02]  /*0c40*/  IMAD.U32 R7, RZ, RZ, UR10 ;  /* 0x0000000aff077e24 */ /* 0x000fe4000f8e00ff */
[----:B------:R-:W-:-:S02]  /*0c50*/  ULEA.HI.X UR8, UR8, UR17, UR9, 0x2, UP1 ;  /* 0x0000001108087291 */ /* 0x000fc400088f1409 */
[----:B------:R-:W-:Y:S01]  /*0c60*/  MOV R14, UR5 ;  /* 0x00000005000e7c02 */ /* 0x000fe20008000f00 */
[----:B------:R-:W4:Y:S03]  /*0c70*/  LDG.E R18, desc[UR18][R6.64] ;  /* 0x0000001206127981 */ /* 0x000f26000c1e1900 */
[----:B------:R-:W-:-:S05]  /*0c80*/  IMAD.U32 R15, RZ, RZ, UR8 ;  /* 0x00000008ff0f7e24 */ /* 0x000fca000f8e00ff */
[----:B------:R-:W5:Y:S01]  /*0c90*/  LDG.E R19, desc[UR18][R14.64] ;  /* 0x000000120e137981 */ /* 0x000f62000c1e1900 */
[----:B--2---:R-:W-:Y:S02]  /*0ca0*/  ISETP.NE.AND P3, PT, R23, -0x1, PT ;  /* 0xffffffff1700780c */ /* 0x004fe40003f65270 */
[----:B---3--:R-:W-:-:S11]  /*0cb0*/  ISETP.NE.AND P2, PT, R22, -0x1, PT ;  /* 0xffffffff1600780c */ /* 0x008fd60003f45270 */
[----:B------:R-:W0:Y:S01]  /*0cc0*/  @P3 LDC.64 R8, c[0x0][0x380] ;  /* 0x0000e000ff083b82 */ /* 0x000e220000000a00 */
[----:B----4-:R-:W-:-:S07]  /*0cd0*/  ISETP.NE.AND P1, PT, R18, -0x1, PT ;  /* 0xffffffff1200780c */ /* 0x010fce0003f25270 */
[----:B------:R-:W1:Y:S01]  /*0ce0*/  @P2 LDC.64 R20, c[0x0][0x380] ;  /* 0x0000e000ff142b82 */ /* 0x000e620000000a00 */
[----:B------:R-:W-:Y:S02]  /*0cf0*/  @P3 SHF.R.S32.HI R5, RZ, 0x1f, R23 ;  /* 0x0000001fff053819 */ /* 0x000fe40000011417 */
[----:B-----5:R-:W-:-:S05]  /*0d00*/  ISETP.NE.AND P0, PT, R19, -0x1, PT ;  /* 0xffffffff1300780c */ /* 0x020fca0003f05270 */
[----:B------:R-:W2:Y:S01]  /*0d10*/  @P2 LDC.64 R12, c[0x0][0x390] ;  /* 0x0000e400ff0c2b82 */ /* 0x000ea20000000a00 */
[----:B------:R-:W-:Y:S01]  /*0d20*/  @P3 MOV R14, R10 ;  /* 0x0000000a000e3202 */ /* 0x000fe20000000f00 */
[----:B------:R-:W-:Y:S01]  /*0d30*/  @P3 IMAD.MOV.U32 R15, RZ, RZ, R11 ;  /* 0x000000ffff0f3224 */ /* 0x000fe200078e000b */
[----:B------:R-:W-:Y:S01]  /*0d40*/  @P2 SHF.R.S32.HI R25, RZ, 0x1f, R22 ;  /* 0x0000001fff192819 */ /* 0x000fe20000011416 */
[----:B0-----:R-:W-:-:S04]  /*0d50*/  @P3 IMAD R24, R5, R8, RZ ;  /* 0x0000000805183224 */ /* 0x001fc800078e02ff */
[----:B------:R-:W0:Y:S01]  /*0d60*/  @P1 LDC.64 R2, c[0x0][0x380] ;  /* 0x0000e000ff021b82 */ /* 0x000e220000000a00 */
[----:B------:R-:W-:Y:S01]  /*0d70*/  @P3 IMAD.WIDE.U32 R14, R23, R8, R14 ;  /* 0x00000008170e3225 */ /* 0x000fe200078e000e */
[----:B------:R-:W-:-:S06]  /*0d80*/  @P2 MOV R8, R10 ;  /* 0x0000000a00082202 */ /* 0x000fcc0000000f00 */
[----:B------:R-:W3:Y:S01]  /*0d90*/  @P3 LDC.64 R16, c[0x0][0x390] ;  /* 0x0000e400ff103b82 */ /* 0x000ee20000000a00 */
[----:B------:R-:W-:Y:S02]  /*0da0*/  @P3 IMAD R23, R23, R9, R24 ;  /* 0x0000000917173224 */ /* 0x000fe400078e0218 */
[----:B-1----:R-:W-:Y:S02]  /*0db0*/  @P2 IMAD R25, R25, R20, RZ ;  /* 0x0000001419192224 */ /* 0x002fe400078e02ff */
[----:B------:R-:W-:-:S03]  /*0dc0*/  @P2 IMAD.MOV.U32 R9, RZ, RZ, R11 ;  /* 0x000000ffff092224 */ /* 0x000fc600078e000b */
[----:B------:R-:W1:Y:S01]  /*0dd0*/  @P0 LDC.64 R6, c[0x0][0x380] ;  /* 0x0000e000ff060b82 */ /* 0x000e620000000a00 */
[----:B------:R-:W-:-:S04]  /*0de0*/  @P2 IMAD.WIDE.U32 R8, R22, R20, R8 ;  /* 0x0000001416082225 */ /* 0x000fc800078e0008 */
[----:B------:R-:W-:-:S03]  /*0df0*/  @P2 IMAD R27, R22, R21, R25 ;  /* 0x00000015161b2224 */ /* 0x000fc600078e0219 */
[----:B------:R-:W4:Y:S01]  /*0e00*/  @P1 LDC.64 R4, c[0x0][0x390] ;  /* 0x0000e400ff041b82 */ /* 0x000f220000000a00 */
[----:B------:R-:W-:Y:S01]  /*0e10*/  @P2 IMAD.IADD R9, R9, 0x1, R27 ;  /* 0x0000000109092824 */ /* 0x000fe200078e021b */
[----:B--2---:R-:W-:Y:S02]  /*0e20*/  @P2 LEA R12, P5, R8, R12, 0x2 ;  /* 0x0000000c080c2211 */ /* 0x004fe400078a10ff */
[----:B------:R-:W-:-:S04]  /*0e30*/  @P1 SHF.R.S32.HI R25, RZ, 0x1f, R18 ;  /* 0x0000001fff191819 */ /* 0x000fc80000011412 */
[----:B------:R-:W2:Y:S01]  /*0e40*/  @P0 LDC.64 R20, c[0x0][0x390] ;  /* 0x0000e400ff140b82 */ /* 0x000ea20000000a00 */
[----:B------:R-:W-:Y:S01]  /*0e50*/  @P2 LEA.HI.X R13, R8, R13, R9, 0x2, P5 ;  /* 0x0000000d080d2211 */ /* 0x000fe200028f1409 */
[----:B------:R-:W-:Y:S01]  /*0e60*/  @P1 IMAD.MOV.U32 R9, RZ, RZ, R11 ;  /* 0x000000ffff091224 */ /* 0x000fe200078e000b */
[----:B------:R-:W-:Y:S01]  /*0e70*/  @P1 MOV R8, R10 ;  /* 0x0000000a00081202 */ /* 0x000fe20000000f00 */
[----:B0-----:R-:W-:Y:S01]  /*0e80*/  @P1 IMAD R25, R25, R2, RZ ;  /* 0x0000000219191224 */ /* 0x001fe200078e02ff */
[----:B------:R-:W-:Y:S02]  /*0e90*/  @P3 IADD3 R23, PT, PT, R15, R23, RZ ;  /* 0x000000170f173210 */ /* 0x000fe40007ffe0ff */
[----:B---3--:R-:W-:Y:S01]  /*0ea0*/  @P3 LEA R16, P4, R14, R16, 0x2 ;  /* 0x000000100e103211 */ /* 0x008fe200078810ff */
[----:B------:R-:W3:Y:S01]  /*0eb0*/  @P2 LDG.E R13, desc[UR18][R12.64] ;  /* 0x000000120c0d2981 */ /* 0x000ee2000c1e1900 */
[----:B------:R-:W-:Y:S01]  /*0ec0*/  @P0 SHF.R.S32.HI R15, RZ, 0x1f, R19 ;  /* 0x0000001fff0f0819 */ /* 0x000fe20000011413 */
[----:B------:R-:W-:Y:S01]  /*0ed0*/  @P1 IMAD.WIDE.U32 R8, R18, R2, R8 ;  /* 0x0000000212081225 */ /* 0x000fe200078e0008 */
[----:B------:R-:W-:-:S02]  /*0ee0*/  @P0 MOV R2, R10 ;  /* 0x0000000a00020202 */ /* 0x000fc40000000f00 */
[----:B------:R-:W-:Y:S01]  /*0ef0*/  @P3 LEA.HI.X R17, R14, R17, R23, 0x2, P4 ;  /* 0x000000110e113211 */ /* 0x000fe200020f1417 */
[----:B------:R-:W-:Y:S02]  /*0f00*/  @P1 IMAD R25, R18, R3, R25 ;  /* 0x0000000312191224 */ /* 0x000fe400078e0219 */
[----:B------:R-:W-:Y:S02]  /*0f10*/  @P0 IMAD.MOV.U32 R3, RZ, RZ, R11 ;  /* 0x000000ffff030224 */ /* 0x000fe400078e000b */
[----:B-1----:R-:W-:Y:S01]  /*0f20*/  @P0 IMAD R14, R15, R6, RZ ;  /* 0x000000060f0e0224 */ /* 0x002fe200078e02ff */
[C---:B----4-:R-:W-:Y:S01]  /*0f30*/  @P1 LEA R4, P4, R8.reuse, R4, 0x2 ;  /* 0x0000000408041211 */ /* 0x050fe200078810ff */
[----:B------:R-:W-:Y:S01]  /*0f40*/  @P0 IMAD.WIDE.U32 R2, R19, R6, R2 ;  /* 0x0000000613020225 */ /* 0x000fe200078e0002 */
[----:B------:R-:W-:Y:S01]  /*0f50*/  @P1 IADD3 R6, PT, PT, R9, R25, RZ ;  /* 0x0000001909061210 */ /* 0x000fe20007ffe0ff */
[----:B------:R-:W4:Y:S02]  /*0f60*/  @P3 LDG.E R17, desc[UR18][R16.64] ;  /* 0x0000001210113981 */ /* 0x000f24000c1e1900 */
[----:B------:R-:W-:Y:S01]  /*0f70*/  @P0 IMAD R7, R19, R7, R14 ;  /* 0x0000000713070224 */ /* 0x000fe200078e020e */
[----:B------:R-:W-:-:S02]  /*0f80*/  @P1 LEA.HI.X R5, R8, R5, R6, 0x2, P4 ;  /* 0x0000000508051211 */ /* 0x000fc400020f1406 */
[----:B--2---:R-:W-:Y:S01]  /*0f90*/  @P0 LEA R20, P4, R2, R20, 0x2 ;  /* 0x0000001402140211 */ /* 0x004fe200078810ff */
[----:B------:R-:W-:-:S03]  /*0fa0*/  @P0 IMAD.IADD R3, R3, 0x1, R7 ;  /* 0x0000000103030824 */ /* 0x000fc600078e0207 */
[----:B------:R-:W2:Y:S02]  /*0fb0*/  @P1 LDG.E R5, desc[UR18][R4.64] ;  /* 0x0000001204051981 */ /* 0x000ea4000c1e1900 */
[----:B------:R-:W-:-:S06]  /*0fc0*/  @P0 LEA.HI.X R21, R2, R21, R3, 0x2, P4 ;  /* 0x0000001502150211 */ /* 0x000fcc00020f1403 */
[----:B------:R-:W5:Y:S01]  /*0fd0*/  @P0 LDG.E R21, desc[UR18][R20.64] ;  /* 0x0000001214150981 */ /* 0x000f62000c1e1900 */
[----:B------:R-:W-:Y:S01]  /*0fe0*/  UIADD3 UR4, UPT, UPT, UR4, 0x4, URZ ;  /* 0x0000000404047890 */ /* 0x000fe2000fffe0ff */
[----:B------:R-:W-:Y:S01]  /*0ff0*/  UMOV UR5, URZ ;  /* 0x000000ff00057c82 */ /* 0x000fe20008000000 */
[----:B----4-:R-:W-:-:S04]  /*1000*/  @P3 FADD R0, R0, R17 ;  /* 0x0000001100003221 */ /* 0x010fc80000000000 */
[----:B---3--:R-:W-:-:S04]  /*1010*/  @P2 FADD R0, R0, R13 ;  /* 0x0000000d00002221 */ /* 0x008fc80000000000 */
[----:B--2---:R-:W-:-:S04]  /*1020*/  @P1 FADD R0, R0, R5 ;  /* 0x0000000500001221 */ /* 0x004fc80000000000 */
[----:B-----5:R-:W-:-:S07]  /*1030*/  @P0 FADD R0, R0, R21 ;  /* 0x0000001500000221 */ /* 0x020fce0000000000 */
.L_x_3:
[----:B------:R-:W-:Y:S05]  /*1040*/  BRA.U !UP0, `(.L_x_0) ;  /* 0x0000000508307547 */ /* 0x000fea000b800000 */
[----:B------:R-:W-:Y:S02]  /*1050*/  UISETP.NE.U32.AND UP1, UPT, UR23, 0x1, UPT ;  /* 0x000000011700788c */ /* 0x000fe4000bf25070 */
[----:B------:R-:W-:Y:S02]  /*1060*/  ULOP3.LUT UR8, UR13, 0x1, URZ, 0xc0, !UPT ;  /* 0x000000010d087892 */ /* 0x000fe4000f8ec0ff */
[----:B------:R-:W-:Y:S02]  /*1070*/  UISETP.NE.AND.EX UP1, UPT, URZ, URZ, UPT, UP1 ;  /* 0x000000ffff00728c */ /* 0x000fe4000bf25310 */
[----:B------:R-:W-:-:S04]  /*1080*/  UISETP.NE.U32.AND UP0, UPT, UR8, 0x1, UPT ;  /* 0x000000010800788c */ /* 0x000fc8000bf05070 */
[----:B------:R-:W-:-:S03]  /*1090*/  UISETP.NE.U32.AND.EX UP0, UPT, URZ, URZ, UPT, UP0 ;  /* 0x000000ffff00728c */ /* 0x000fc6000bf05100 */
[----:B------:R-:W-:Y:S08]  /*10a0*/  BRA.U !UP1, `(.L_x_4) ;  /* 0x0000000109b87547 */ /* 0x000ff0000b800000 */
[----:B------:R-:W0:Y:S01]  /*10b0*/  LDCU.64 UR10, c[0x0][0x398] ;  /* 0x00007300ff0a77ac */ /* 0x000e220008000a00 */
[----:B------:R-:W-:Y:S02]  /*10c0*/  UIADD3 UR8, UP1, UPT, UR4, UR6, URZ ;  /* 0x0000000604087290 */ /* 0x000fe4000ff3e0ff */
[----:B------:R-:W-:Y:S02]  /*10d0*/  UIADD3 UR9, UPT, UPT, UR4, 0x1, URZ ;  /* 0x0000000104097890 */ /* 0x000fe4000fffe0ff */
[----:B------:R-:W-:Y:S02]  /*10e0*/  UIADD3.X UR5, UPT, UPT, UR5, UR12, URZ, UP1, !UPT ;  /* 0x0000000c05057290 */ /* 0x000fe40008ffe4ff */
[----:B------:R-:W-:-:S04]  /*10f0*/  UIADD3 UR9, UP2, UPT, UR9, UR6, URZ ;  /* 0x0000000609097290 */ /* 0x000fc8000ff5e0ff */
[----:B------:R-:W-:Y:S02]  /*1100*/  UIADD3.X UR13, UPT, UPT, URZ, UR12, URZ, UP2, !UPT ;  /* 0x0000000cff0d7290 */ /* 0x000fe400097fe4ff */
[----:B0-----:R-:W-:Y:S02]  /*1110*/  ULEA UR16, UP1, UR8, UR10, 0x2 ;  /* 0x0000000a08107291 */ /* 0x001fe4000f8210ff */
[----:B------:R-:W-:Y:S02]  /*1120*/  ULEA UR10, UP2, UR9, UR10, 0x2 ;  /* 0x0000000a090a7291 */ /* 0x000fe4000f8410ff */
[----:B------:R-:W-:Y:S02]  /*1130*/  ULEA.HI.X UR5, UR8, UR11, UR5, 0x2, UP1 ;  /* 0x0000000b08057291 */ /* 0x000fe400088f1405 */
[----:B------:R-:W-:Y:S01]  /*1140*/  ULEA.HI.X UR13, UR9, UR11, UR13, 0x2, UP2 ;  /* 0x0000000b090d7291 */ /* 0x000fe200090f140d */
[----:B------:R-:W-:Y:S02]  /*1150*/  MOV R6, UR16 ;  /* 0x0000001000067c02 */ /* 0x000fe40008000f00 */
[----:B------:R-:W-:Y:S01]  /*1160*/  MOV R12, UR10 ;  /* 0x0000000a000c7c02 */ /* 0x000fe20008000f00 */
[----:B------:R-:W-:-:S02]  /*1170*/  IMAD.U32 R7, RZ, RZ, UR5 ;  /* 0x00000005ff077e24 */ /* 0x000fc4000f8e00ff */
[----:B------:R-:W-:-:S03]  /*1180*/  IMAD.U32 R13, RZ, RZ, UR13 ;  /* 0x0000000dff0d7e24 */ /* 0x000fc6000f8e00ff */
[----:B-1----:R-:W2:Y:S04]  /*1190*/  LDG.E R19, desc[UR18][R6.64] ;  /* 0x0000001206137981 */ /* 0x002ea8000c1e1900 */
[----:B------:R-:W3:Y:S01]  /*11a0*/  LDG.E R23, desc[UR18][R12.64] ;  /* 0x000000120c177981 */ /* 0x000ee2000c1e1900 */
[----:B--2---:R-:W-:Y:S02]  /*11b0*/  ISETP.NE.AND P0, PT, R19, -0x1, PT ;  /* 0xffffffff1300780c */ /* 0x004fe40003f05270 */
[----:B---3--:R-:W-:-:S11]  /*11c0*/  ISETP.NE.AND P1, PT, R23, -0x1, PT ;  /* 0xffffffff1700780c */ /* 0x008fd60003f25270 */
[----:B------:R-:W0:Y:S01]  /*11d0*/  @P0 LDC.64 R20, c[0x0][0x380] ;  /* 0x0000e000ff140b82 */ /* 0x000e220000000a00 */
[----:B------:R-:W-:Y:S01]  /*11e0*/  @P0 SHF.R.S32.HI R15, RZ, 0x1f, R19 ;  /* 0x0000001fff0f0819 */ /* 0x000fe20000011413 */
[--C-:B------:R-:W-:Y:S01]  /*11f0*/  @P0 IMAD.MOV.U32 R7, RZ, RZ, R11.reuse ;  /* 0x000000ffff070224 */ /* 0x100fe200078e000b */
[-C--:B------:R-:W-:Y:S01]  /*1200*/  @P0 MOV R6, R10.reuse ;  /* 0x0000000a00060202 */ /* 0x080fe20000000f00 */
[----:B------:R-:W-:Y:S01]  /*1210*/  @P1 IMAD.MOV.U32 R13, RZ, RZ, R11 ;  /* 0x000000ffff0d1224 */ /* 0x000fe200078e000b */
[----:B------:R-:W-:Y:S02]  /*1220*/  @P1 SHF.R.S32.HI R17, RZ, 0x1f, R23 ;  /* 0x0000001fff111819 */ /* 0x000fe40000011417 */
[----:B------:R-:W-:Y:S01]  /*1230*/  @P1 MOV R12, R10 ;  /* 0x0000000a000c1202 */ /* 0x000fe20000000f00 */
[----:B------:R-:W1:Y:S08]  /*1240*/  @P1 LDC.64 R8, c[0x0][0x380] ;  /* 0x0000e000ff081b82 */ /* 0x000e700000000a00 */
[----:B------:R-:W2:Y:S08]  /*1250*/  @P0 LDC.64 R4, c[0x0][0x390] ;  /* 0x0000e400ff040b82 */ /* 0x000eb00000000a00 */
[----:B------:R-:W3:Y:S01]  /*1260*/  @P1 LDC.64 R2, c[0x0][0x390] ;  /* 0x0000e400ff021b82 */ /* 0x000ee20000000a00 */
[----:B0-----:R-:W-:-:S02]  /*1270*/  @P0 IMAD R14, R15, R20, RZ ;  /* 0x000000140f0e0224 */ /* 0x001fc400078e02ff */
[----:B------:R-:W-:-:S04]  /*1280*/  @P0 IMAD.WIDE.U32 R6, R19, R20, R6 ;  /* 0x0000001413060225 */ /* 0x000fc800078e0006 */
[----:B------:R-:W-:Y:S02]  /*1290*/  @P0 IMAD R15, R19, R21, R14 ;  /* 0x00000015130f0224 */ /* 0x000fe400078e020e */
[-C--:B-1----:R-:W-:Y:S02]  /*12a0*/  @P1 IMAD R16, R17, R8.reuse, RZ ;  /* 0x0000000811101224 */ /* 0x082fe400078e02ff */
[----:B------:R-:W-:Y:S01]  /*12b0*/  @P1 IMAD.WIDE.U32 R12, R23, R8, R12 ;  /* 0x00000008170c1225 */ /* 0x000fe200078e000c */
[----:B------:R-:W-:-:S03]  /*12c0*/  @P0 IADD3 R7, PT, PT, R7, R15, RZ ;  /* 0x0000000f07070210 */ /* 0x000fc60007ffe0ff */
[----:B------:R-:W-:Y:S01]  /*12d0*/  @P1 IMAD R9, R23, R9, R16 ;  /* 0x0000000917091224 */ /* 0x000fe200078e0210 */
[----:B--2---:R-:W-:-:S04]  /*12e0*/  @P0 LEA R4, P2, R6, R4, 0x2 ;  /* 0x0000000406040211 */ /* 0x004fc800078410ff */
[----:B------:R-:W-:Y:S01]  /*12f0*/  @P0 LEA.HI.X R5, R6, R5, R7, 0x2, P2 ;  /* 0x0000000506050211 */ /* 0x000fe200010f1407 */
[----:B------:R-:W-:Y:S01]  /*1300*/  @P1 IMAD.IADD R6, R13, 0x1, R9 ;  /* 0x000000010d061824 */ /* 0x000fe200078e0209 */
[----:B---3--:R-:W-:-:S04]  /*1310*/  @P1 LEA R2, P3, R12, R2, 0x2 ;  /* 0x000000020c021211 */ /* 0x008fc800078610ff */
[----:B------:R-:W2:Y:S01]  /*1320*/  @P0 LDG.E R5, desc[UR18][R4.64] ;  /* 0x0000001204050981 */ /* 0x000ea2000c1e1900 */
[----:B------:R-:W-:-:S06]  /*1330*/  @P1 LEA.HI.X R3, R12, R3, R6, 0x2, P3 ;  /* 0x000000030c031211 */ /* 0x000fcc00018f1406 */
[----:B------:R-:W3:Y:S01]  /*1340*/  @P1 LDG.E R3, desc[UR18][R2.64] ;  /* 0x0000001202031981 */ /* 0x000ee2000c1e1900 */
[----:B------:R-:W-:Y:S01]  /*1350*/  UIADD3 UR4, UPT, UPT, UR4, 0x2, URZ ;  /* 0x0000000204047890 */ /* 0x000fe2000fffe0ff */
[----:B------:R-:W-:Y:S01]  /*1360*/  UMOV UR5, URZ ;  /* 0x000000ff00057c82 */ /* 0x000fe20008000000 */
[----:B--2---:R-:W-:-:S04]  /*1370*/  @P0 FADD R0, R0, R5 ;  /* 0x0000000500000221 */ /* 0x004fc80000000000 */
[----:B---3--:R-:W-:-:S07]  /*1380*/  @P1 FADD R0, R0, R3 ;  /* 0x0000000300001221 */ /* 0x008fce0000000000 */
.L_x_4:
[----:B------:R-:W-:Y:S05]  /*1390*/  BRA.U UP0, `(.L_x_0) ;  /* 0x00000001005c7547 */ /* 0x000fea000b800000 */
[----:B------:R-:W0:Y:S01]  /*13a0*/  LDCU.64 UR8, c[0x0][0x398] ;  /* 0x00007300ff0877ac */ /* 0x000e220008000a00 */
[----:B------:R-:W-:-:S04]  /*13b0*/  UIADD3 UR6, UP0, UPT, UR4, UR6, URZ ;  /* 0x0000000604067290 */ /* 0x000fc8000ff1e0ff */
[----:B------:R-:W-:Y:S02]  /*13c0*/  UIADD3.X UR5, UPT, UPT, UR5, UR12, URZ, UP0, !UPT ;  /* 0x0000000c05057290 */ /* 0x000fe400087fe4ff */
[----:B0-----:R-:W-:-:S04]  /*13d0*/  ULEA UR4, UP0, UR6, UR8, 0x2 ;  /* 0x0000000806047291 */ /* 0x001fc8000f8010ff */
[----:B------:R-:W-:Y:S02]  /*13e0*/  ULEA.HI.X UR5, UR6, UR9, UR5, 0x2, UP0 ;  /* 0x0000000906057291 */ /* 0x000fe400080f1405 */
[----:B------:R-:W-:-:S04]  /*13f0*/  MOV R2, UR4 ;  /* 0x0000000400027c02 */ /* 0x000fc80008000f00 */
[----:B------:R-:W-:-:S05]  /*1400*/  IMAD.U32 R3, RZ, RZ, UR5 ;  /* 0x00000005ff037e24 */ /* 0x000fca000f8e00ff */
[----:B-1----:R-:W2:Y:S02]  /*1410*/  LDG.E R5, desc[UR18][R2.64] ;  /* 0x0000001202057981 */ /* 0x002ea4000c1e1900 */
[----:B--2---:R-:W-:-:S13]  /*1420*/  ISETP.NE.AND P0, PT, R5, -0x1, PT ;  /* 0xffffffff0500780c */ /* 0x004fda0003f05270 */
[----:B------:R-:W-:Y:S05]  /*1430*/  @!P0 BRA `(.L_x_0) ;  /* 0x0000000000348947 */ /* 0x000fea0003800000 */
[----:B------:R-:W0:Y:S01]  /*1440*/  LDCU.64 UR4, c[0x0][0x380] ;  /* 0x00007000ff0477ac */ /* 0x000e220008000a00 */
[----:B------:R-:W-:Y:S01]  /*1450*/  SHF.R.S32.HI R2, RZ, 0x1f, R5 ;  /* 0x0000001fff027819 */ /* 0x000fe20000011405 */
[----:B------:R-:W-:Y:S01]  /*1460*/  IMAD.MOV.U32 R3, RZ, RZ, R11 ;  /* 0x000000ffff037224 */ /* 0x000fe200078e000b */
[----:B------:R-:W1:Y:S03]  /*1470*/  LDCU.64 UR6, c[0x0][0x390] ;  /* 0x00007200ff0677ac */ /* 0x000e660008000a00 */
[----:B0-----:R-:W-:Y:S01]  /*1480*/  IMAD R4, R2, UR4, RZ ;  /* 0x0000000402047c24 */ /* 0x001fe2000f8e02ff */
[----:B------:R-:W-:-:S05]  /*1490*/  MOV R2, R10 ;  /* 0x0000000a00027202 */ /* 0x000fca0000000f00 */
[----:B------:R-:W-:-:S04]  /*14a0*/  IMAD.WIDE.U32 R2, R5, UR4, R2 ;  /* 0x0000000405027c25 */ /* 0x000fc8000f8e0002 */
[----:B------:R-:W-:Y:S01]  /*14b0*/  IMAD R5, R5, UR5, R4 ;  /* 0x0000000505057c24 */ /* 0x000fe2000f8e0204 */
[----:B-1----:R-:W-:-:S04]  /*14c0*/  LEA R4, P0, R2, UR6, 0x2 ;  /* 0x0000000602047c11 */ /* 0x002fc8000f8010ff */
[----:B------:R-:W-:-:S04]  /*14d0*/  IADD3 R3, PT, PT, R3, R5, RZ ;  /* 0x0000000503037210 */ /* 0x000fc80007ffe0ff */
[----:B------:R-:W-:-:S06]  /*14e0*/  LEA.HI.X R5, R2, UR7, R3, 0x2, P0 ;  /* 0x0000000702057c11 */ /* 0x000fcc00080f1403 */
[----:B------:R-:W2:Y:S02]  /*14f0*/  LDG.E R5, desc[UR18][R4.64] ;  /* 0x0000001204057981 */ /* 0x000ea4000c1e1900 */
[----:B--2---:R-:W-:-:S07]  /*1500*/  FADD R0, R0, R5 ;  /* 0x0000000500007221 */ /* 0x004fce0000000000 */
.L_x_0:
[----:B------:R-:W0:Y:S01]  /*1510*/  LDC.64 R4, c[0x0][0x380] ;  /* 0x0000e000ff047b82 */ /* 0x000e220000000a00 */
[----:B------:R-:W2:Y:S01]  /*1520*/  LDCU.64 UR4, c[0x0][0x3a0] ;  /* 0x00007400ff0477ac */ /* 0x000ea20008000a00 */
[----:B------:R-:W-:Y:S01]  /*1530*/  MOV R3, R11 ;  /* 0x0000000b00037202 */ /* 0x000fe20000000f00 */
[----:B------:R-:W-:-:S04]  /*1540*/  IMAD.MOV.U32 R2, RZ, RZ, R10 ;  /* 0x000000ffff027224 */ /* 0x000fc800078e000a */
[----:B0-----:R-:W-:-:S04]  /*1550*/  IMAD.WIDE.U32 R2, R4, UR20, R2 ;  /* 0x0000001404027c25 */ /* 0x001fc8000f8e0002 */
[----:B------:R-:W-:Y:S01]  /*1560*/  IMAD R3, R5, UR20, R3 ;  /* 0x0000001405037c24 */ /* 0x000fe2000f8e0203 */
[----:B--2---:R-:W-:-:S04]  /*1570*/  LEA R4, P0, R2, UR4, 0x2 ;  /* 0x0000000402047c11 */ /* 0x004fc8000f8010ff */
[----:B------:R-:W-:-:S05]  /*1580*/  LEA.HI.X R5, R2, UR5, R3, 0x2, P0 ;  /* 0x0000000502057c11 */ /* 0x000fca00080f1403 */
[----:B-1----:R-:W-:Y:S01]  /*1590*/  STG.E desc[UR18][R4.64], R0 ;  /* 0x0000000004007986 */ /* 0x002fe2000c101912 */
[----:B------:R-:W-:Y:S05]  /*15a0*/  EXIT ;  /* 0x000000000000794d */ /* 0x000fea0003800000 */
.L_x_5:
[----:B------:R-:W-:-:S00]  /*15b0*/  BRA `(.L_x_5) ;  /* 0xfffffffc00fc7947 */ /* 0x000fc0000383ffff */
[----:B------:R-:W-:-:S00]  /*15c0*/  NOP ;  /* 0x0000000000007918 */ /* 0x000fc00000000000 */
        /* <DEDUP_REMOVED lines=11> */
.L_x_6:


//--------------------- .nv.shared.reserved.0     --------------------------
	.section	.nv.shared.reserved.0,"aw",@nobits
	.weak		__nv_reservedSMEM_offset_0_alias
	.size		__nv_reservedSMEM_offset_0_alias, 0, 64
	.other		__nv_reservedSMEM_offset_0_alias,@"STO_CUDA_RESERVED_SHARED STV_DEFAULT"
__nv_reservedSMEM_offset_0_alias:
	.zero		0
	.zero		64


//--------------------- .nv.constant0._Z23sparse_fwd_naive_kernelmmPKfPKiPf --------------------------
	.section	.nv.constant0._Z23sparse_fwd_naive_kernelmmPKfPKiPf,"a",@progbits
	.sectionflags	@""
	.align	4
.nv.constant0._Z23sparse_fwd_naive_kernelmmPKfPKiPf:
	.zero		936


//--------------------- SYMBOLS --------------------------

	.type		.nv.reservedSmem.offset0,@object
	.size		.nv.reservedSmem.offset0,0x4
